//
// Generated by NVIDIA NVVM Compiler
//
// Compiler Build ID: CL-36424714
// Cuda compilation tools, release 13.0, V13.0.88
// Based on NVVM 20.0.0
//

.version 9.0
.target sm_100
.address_size 64

	// .globl	_Z34vector_add_kernel_coalesced_accessPiS_S_iii

.visible .entry _Z34vector_add_kernel_coalesced_accessPiS_S_iii(
	.param .u64 .ptr .align 1 _Z34vector_add_kernel_coalesced_accessPiS_S_iii_param_0,
	.param .u64 .ptr .align 1 _Z34vector_add_kernel_coalesced_accessPiS_S_iii_param_1,
	.param .u64 .ptr .align 1 _Z34vector_add_kernel_coalesced_accessPiS_S_iii_param_2,
	.param .u32 _Z34vector_add_kernel_coalesced_accessPiS_S_iii_param_3,
	.param .u32 _Z34vector_add_kernel_coalesced_accessPiS_S_iii_param_4,
	.param .u32 _Z34vector_add_kernel_coalesced_accessPiS_S_iii_param_5
)
{
	.reg .pred 	%p<7>;
	.reg .b32 	%r<18>;
	.reg .b64 	%rd<11>;

	ld.param.u64 	%rd4, [_Z34vector_add_kernel_coalesced_accessPiS_S_iii_param_0];
	ld.param.u64 	%rd5, [_Z34vector_add_kernel_coalesced_accessPiS_S_iii_param_1];
	ld.param.u64 	%rd6, [_Z34vector_add_kernel_coalesced_accessPiS_S_iii_param_2];
	ld.param.u32 	%r6, [_Z34vector_add_kernel_coalesced_accessPiS_S_iii_param_3];
	ld.param.u32 	%r7, [_Z34vector_add_kernel_coalesced_accessPiS_S_iii_param_4];
	ld.param.u32 	%r8, [_Z34vector_add_kernel_coalesced_accessPiS_S_iii_param_5];
	mov.u32 	%r9, %ctaid.x;
	mov.u32 	%r10, %ntid.x;
	mov.u32 	%r11, %tid.x;
	mad.lo.s32 	%r17, %r9, %r10, %r11;
	setp.lt.s32 	%p1, %r6, 1;
	setp.ge.s32 	%p2, %r17, %r7;
	or.pred  	%p3, %p1, %p2;
	@%p3 bra 	$L__BB0_3;
	cvta.to.global.u64 	%rd1, %rd4;
	cvta.to.global.u64 	%rd2, %rd5;
	cvta.to.global.u64 	%rd3, %rd6;
	mov.b32 	%r16, 0;
$L__BB0_2:
	mul.wide.s32 	%rd7, %r17, 4;
	add.s64 	%rd8, %rd1, %rd7;
	ld.global.u32 	%r13, [%rd8];
	add.s64 	%rd9, %rd2, %rd7;
	ld.global.u32 	%r14, [%rd9];
	add.s32 	%r15, %r14, %r13;
	add.s64 	%rd10, %rd3, %rd7;
	st.global.u32 	[%rd10], %r15;
	add.s32 	%r16, %r16, 1;
	add.s32 	%r17, %r17, %r8;
	setp.lt.s32 	%p4, %r16, %r6;
	setp.lt.s32 	%p5, %r17, %r7;
	and.pred  	%p6, %p4, %p5;
	@%p6 bra 	$L__BB0_2;
$L__BB0_3:
	ret;

}


// ===== COMPILED SASS (sm_100) =====

	.target	sm_100

	.elftype	@"ET_EXEC"


//--------------------- .note.nv.tkinfo           --------------------------
	.section	.note.nv.tkinfo,"",@"SHT_NOTE"
	.sectionflags	@"SHF_NOTE_NV_TKINFO"
	.tkinfo
        /*0018*/ 	.word	0x00000002
        /*0030*/ 	.string	""
        /*0030*/ 	.string	"ptxas"
        /*0030*/ 	.string	"Cuda compilation tools, release 13.0, V13.0.88"
        /*0030*/ 	.string	"Build cuda_13.0.r13.0/compiler.36424714_0"
        /*0030*/ 	.string	"-arch sm_100 -m 64 "



//--------------------- .note.nv.cuinfo           --------------------------
	.section	.note.nv.cuinfo,"",@"SHT_NOTE"
	.sectionflags	@"SHF_NOTE_NV_CUINFO"
        /*0018*/ 	.short	0x0002
        /*001a*/ 	.short	0x0064
        /*001c*/ 	.short	0x0082
	.zero		2


//--------------------- .nv.info                  --------------------------
	.section	.nv.info,"",@"SHT_CUDA_INFO"
	.align	4


	//----- nvinfo : EIATTR_REGCOUNT
	.align		4
        /*0000*/ 	.byte	0x04, 0x2f
        /*0002*/ 	.short	(.L_1 - .L_0)
	.align		4
.L_0:
        /*0004*/ 	.word	index@(_Z34vector_add_kernel_coalesced_accessPiS_S_iii)
        /*0008*/ 	.word	0x00000016


	//----- nvinfo : EIATTR_FRAME_SIZE
	.align		4
.L_1:
        /*000c*/ 	.byte	0x04, 0x11
        /*000e*/ 	.short	(.L_3 - .L_2)
	.align		4
.L_2:
        /*0010*/ 	.word	index@(_Z34vector_add_kernel_coalesced_accessPiS_S_iii)
        /*0014*/ 	.word	0x00000000


	//----- nvinfo : EIATTR_MIN_STACK_SIZE
	.align		4
.L_3:
        /*0018*/ 	.byte	0x04, 0x12
        /*001a*/ 	.short	(.L_5 - .L_4)
	.align		4
.L_4:
        /*001c*/ 	.word	index@(_Z34vector_add_kernel_coalesced_accessPiS_S_iii)
        /*0020*/ 	.word	0x00000000
.L_5:


//--------------------- .nv.compat                --------------------------
	.section	.nv.compat,"",@"SHT_CUDA_COMPAT_INFO"
	.align	4
        /*0000*/ 	.byte	0x02, 0x09, 0x00, 0x00, 0x02, 0x02, 0x01, 0x00, 0x02, 0x05, 0x05, 0x00, 0x03, 0x07, 0x01, 0x01
        /*0010*/ 	.byte	0x02, 0x03, 0x00, 0x00, 0x02, 0x06, 0x01, 0x00, 0x04, 0x0b, 0x08, 0x00, 0x09, 0x00, 0x00, 0x00
        /*0020*/ 	.byte	0x00, 0x00, 0x00, 0x00


//--------------------- .nv.info._Z34vector_add_kernel_coalesced_accessPiS_S_iii --------------------------
	.section	.nv.info._Z34vector_add_kernel_coalesced_accessPiS_S_iii,"",@"SHT_CUDA_INFO"
	.sectionflags	@""
	.align	4


	//----- nvinfo : EIATTR_CUDA_API_VERSION
	.align		4
        /*0000*/ 	.byte	0x04, 0x37
        /*0002*/ 	.short	(.L_7 - .L_6)
.L_6:
        /*0004*/ 	.word	0x00000082


	//----- nvinfo : EIATTR_KPARAM_INFO
	.align		4
.L_7:
        /*0008*/ 	.byte	0x04, 0x17
        /*000a*/ 	.short	(.L_9 - .L_8)
.L_8:
        /*000c*/ 	.word	0x00000000
        /*0010*/ 	.short	0x0005
        /*0012*/ 	.short	0x0020
        /*0014*/ 	.byte	0x00, 0xf0, 0x11, 0x00


	//----- nvinfo : EIATTR_KPARAM_INFO
	.align		4
.L_9:
        /*0018*/ 	.byte	0x04, 0x17
        /*001a*/ 	.short	(.L_11 - .L_10)
.L_10:
        /*001c*/ 	.word	0x00000000
        /*0020*/ 	.short	0x0004
        /*0022*/ 	.short	0x001c
        /*0024*/ 	.byte	0x00, 0xf0, 0x11, 0x00


	//----- nvinfo : EIATTR_KPARAM_INFO
	.align		4
.L_11:
        /*0028*/ 	.byte	0x04, 0x17
        /*002a*/ 	.short	(.L_13 - .L_12)
.L_12:
        /*002c*/ 	.word	0x00000000
        /*0030*/ 	.short	0x0003
        /*0032*/ 	.short	0x0018
        /*0034*/ 	.byte	0x00, 0xf0, 0x11, 0x00


	//----- nvinfo : EIATTR_KPARAM_INFO
	.align		4
.L_13:
        /*0038*/ 	.byte	0x04, 0x17
        /*003a*/ 	.short	(.L_15 - .L_14)
.L_14:
        /*003c*/ 	.word	0x00000000
        /*0040*/ 	.short	0x0002
        /*0042*/ 	.short	0x0010
        /*0044*/ 	.byte	0x00, 0xf5, 0x21, 0x00


	//----- nvinfo : EIATTR_KPARAM_INFO
	.align		4
.L_15:
        /*0048*/ 	.byte	0x04, 0x17
        /*004a*/ 	.short	(.L_17 - .L_16)
.L_16:
        /*004c*/ 	.word	0x00000000
        /*0050*/ 	.short	0x0001
        /*0052*/ 	.short	0x0008
        /*0054*/ 	.byte	0x00, 0xf5, 0x21, 0x00


	//----- nvinfo : EIATTR_KPARAM_INFO
	.align		4
.L_17:
        /*0058*/ 	.byte	0x04, 0x17
        /*005a*/ 	.short	(.L_19 - .L_18)
.L_18:
        /*005c*/ 	.word	0x00000000
        /*0060*/ 	.short	0x0000
        /*0062*/ 	.short	0x0000
        /*0064*/ 	.byte	0x00, 0xf5, 0x21, 0x00


	//----- nvinfo : EIATTR_SPARSE_MMA_MASK
	.align		4
.L_19:
        /*0068*/ 	.byte	0x03, 0x50
        /*006a*/ 	.short	0x0000


	//----- nvinfo : EIATTR_MAXREG_COUNT
	.align		4
        /*006c*/ 	.byte	0x03, 0x1b
        /*006e*/ 	.short	0x00ff


	//----- nvinfo : EIATTR_MERCURY_ISA_VERSION
	.align		4
        /*0070*/ 	.byte	0x03, 0x5f
        /*0072*/ 	.short	0x0101


	//----- nvinfo : EIATTR_VRC_CTA_INIT_COUNT
	.align		4
        /*0074*/ 	.byte	0x02, 0x4a
	.zero		1
	.zero		1


	//----- nvinfo : EIATTR_EXIT_INSTR_OFFSETS
	.align		4
        /*0078*/ 	.byte	0x04, 0x1c
        /*007a*/ 	.short	(.L_21 - .L_20)


	//   ....[0]....
.L_20:
        /*007c*/ 	.word	0x00000080


	//   ....[1]....
        /*0080*/ 	.word	0x000001b0


	//----- nvinfo : EIATTR_CRS_STACK_SIZE
	.align		4
.L_21:
        /*0084*/ 	.byte	0x04, 0x1e
        /*0086*/ 	.short	(.L_23 - .L_22)
.L_22:
        /*0088*/ 	.word	0x00000000


	//----- nvinfo : EIATTR_CBANK_PARAM_SIZE
	.align		4
.L_23:
        /*008c*/ 	.byte	0x03, 0x19
        /*008e*/ 	.short	0x0024


	//----- nvinfo : EIATTR_PARAM_CBANK
	.align		4
        /*0090*/ 	.byte	0x04, 0x0a
        /*0092*/ 	.short	(.L_25 - .L_24)
	.align		4
.L_24:
        /*0094*/ 	.word	index@(.nv.constant0._Z34vector_add_kernel_coalesced_accessPiS_S_iii)
        /*0098*/ 	.short	0x0380
        /*009a*/ 	.short	0x0024


	//----- nvinfo : EIATTR_SW_WAR
	.align		4
.L_25:
        /*009c*/ 	.byte	0x04, 0x36
        /*009e*/ 	.short	(.L_27 - .L_26)
.L_26:
        /*00a0*/ 	.word	0x00000008
.L_27:


//--------------------- .nv.callgraph             --------------------------
	.section	.nv.callgraph,"",@"SHT_CUDA_CALLGRAPH"
	.align	4
	.sectionentsize	8
	.align		4
        /*0000*/ 	.word	0x00000000
	.align		4
        /*0004*/ 	.word	0xffffffff
	.align		4
        /*0008*/ 	.word	0x00000000
	.align		4
        /*000c*/ 	.word	0xfffffffe
	.align		4
        /*0010*/ 	.word	0x00000000
	.align		4
        /*0014*/ 	.word	0xfffffffd
	.align		4
        /*0018*/ 	.word	0x00000000
	.align		4
        /*001c*/ 	.word	0xfffffffc


//--------------------- .text._Z34vector_add_kernel_coalesced_accessPiS_S_iii --------------------------
	.section	.text._Z34vector_add_kernel_coalesced_accessPiS_S_iii,"ax",@progbits
	.align	128
        .global         _Z34vector_add_kernel_coalesced_accessPiS_S_iii
        .type           _Z34vector_add_kernel_coalesced_accessPiS_S_iii,@function
        .size           _Z34vector_add_kernel_coalesced_accessPiS_S_iii,(.L_x_2 - _Z34vector_add_kernel_coalesced_accessPiS_S_iii)
        .other          _Z34vector_add_kernel_coalesced_accessPiS_S_iii,@"STO_CUDA_ENTRY STV_DEFAULT"
_Z34vector_add_kernel_coalesced_accessPiS_S_iii:
.text._Z34vector_add_kernel_coalesced_accessPiS_S_iii:
[----:B------:R-:W-:Y:S01]  /*0000*/  LDC R1, c[0x0][0x37c] ;  /* 0x0000df00ff017b82 */ /* 0x000fe20000000800 */
[----:B------:R-:W0:Y:S07]  /*0010*/  S2R R5, SR_TID.X ;  /* 0x0000000000057919 */ /* 0x000e2e0000002100 */
[----:B------:R-:W0:Y:S08]  /*0020*/  S2UR UR4, SR_CTAID.X ;  /* 0x00000000000479c3 */ /* 0x000e300000002500 */
[----:B------:R-:W0:Y:S08]  /*0030*/  LDC R0, c[0x0][0x360] ;  /* 0x0000d800ff007b82 */ /* 0x000e300000000800 */
[----:B------:R-:W1:Y:S01]  /*0040*/  LDC.64 R2, c[0x0][0x398] ;  /* 0x0000e600ff027b82 */ /* 0x000e620000000a00 */
[----:B0-----:R-:W-:-:S05]  /*0050*/  IMAD R0, R0, UR4, R5 ;  /* 0x0000000400007c24 */ /* 0x001fca000f8e0205 */
[----:B-1----:R-:W-:-:S04]  /*0060*/  ISETP.GE.AND P0, PT, R0, R3, PT ;  /* 0x000000030000720c */ /* 0x002fc80003f06270 */
[----:B------:R-:W-:-:S13]  /*0070*/  ISETP.LT.OR P0, PT, R2, 0x1, P0 ;  /* 0x000000010200780c */ /* 0x000fda0000701670 */
[----:B------:R-:W-:Y:S05]  /*0080*/  @P0 EXIT ;  /* 0x000000000000094d */ /* 0x000fea0003800000 */
[----:B------:R-:W0:Y:S01]  /*0090*/  LDC.64 R14, c[0x0][0x390] ;  /* 0x0000e400ff0e7b82 */ /* 0x000e220000000a00 */
[----:B------:R-:W-:Y:S01]  /*00a0*/  IMAD.MOV.U32 R17, RZ, RZ, RZ ;  /* 0x000000ffff117224 */ /* 0x000fe200078e00ff */
[----:B------:R-:W1:Y:S01]  /*00b0*/  LDCU.64 UR4, c[0x0][0x358] ;  /* 0x00006b00ff0477ac */ /* 0x000e620008000a00 */
[----:B------:R-:W2:Y:S05]  /*00c0*/  LDCU UR6, c[0x0][0x3a0] ;  /* 0x00007400ff0677ac */ /* 0x000eaa0008000800 */
[----:B------:R-:W3:Y:S08]  /*00d0*/  LDC.64 R10, c[0x0][0x380] ;  /* 0x0000e000ff0a7b82 */ /* 0x000ef00000000a00 */
[----:B------:R-:W4:Y:S02]  /*00e0*/  LDC.64 R12, c[0x0][0x388] ;  /* 0x0000e200ff0c7b82 */ /* 0x000f240000000a00 */
.L_x_0:
[----:B---3--:R-:W-:-:S04]  /*00f0*/  IMAD.WIDE R4, R0, 0x4, R10 ;  /* 0x0000000400047825 */ /* 0x008fc800078e020a */
[C---:B----4-:R-:W-:Y:S02]  /*0100*/  IMAD.WIDE R6, R0.reuse, 0x4, R12 ;  /* 0x0000000400067825 */ /* 0x050fe400078e020c */
[----:B-1----:R-:W3:Y:S04]  /*0110*/  LDG.E R4, desc[UR4][R4.64] ;  /* 0x0000000404047981 */ /* 0x002ee8000c1e1900 */
[----:B------:R-:W3:Y:S01]  /*0120*/  LDG.E R7, desc[UR4][R6.64] ;  /* 0x0000000406077981 */ /* 0x000ee2000c1e1900 */
[C---:B0-----:R-:W-:Y:S01]  /*0130*/  IMAD.WIDE R8, R0.reuse, 0x4, R14 ;  /* 0x0000000400087825 */ /* 0x041fe200078e020e */
[----:B------:R-:W-:Y:S02]  /*0140*/  IADD3 R17, PT, PT, R17, 0x1, RZ ;  /* 0x0000000111117810 */ /* 0x000fe40007ffe0ff */
[----:B--2---:R-:W-:-:S02]  /*0150*/  IADD3 R0, PT, PT, R0, UR6, RZ ;  /* 0x0000000600007c10 */ /* 0x004fc4000fffe0ff */
[----:B------:R-:W-:Y:S02]  /*0160*/  ISETP.GE.AND P0, PT, R17, R2, PT ;  /* 0x000000021100720c */ /* 0x000fe40003f06270 */
[----:B------:R-:W-:Y:S01]  /*0170*/  ISETP.LT.AND P1, PT, R0, R3, PT ;  /* 0x000000030000720c */ /* 0x000fe20003f21270 */
[----:B---3--:R-:W-:-:S05]  /*0180*/  IMAD.IADD R19, R4, 0x1, R7 ;  /* 0x0000000104137824 */ /* 0x008fca00078e0207 */
[----:B------:R0:W-:Y:S07]  /*0190*/  STG.E desc[UR4][R8.64], R19 ;  /* 0x0000001308007986 */ /* 0x0001ee000c101904 */
[----:B------:R-:W-:Y:S05]  /*01a0*/  @!P0 BRA P1, `(.L_x_0) ;  /* 0xfffffffc00d08947 */ /* 0x000fea000083ffff */
[----:B------:R-:W-:Y:S05]  /*01b0*/  EXIT ;  /* 0x000000000000794d */ /* 0x000fea0003800000 */
.L_x_1:
[----:B------:R-:W-:-:S00]  /*01c0*/  BRA `(.L_x_1) ;  /* 0xfffffffc00fc7947 */ /* 0x000fc0000383ffff */
[----:B------:R-:W-:-:S00]  /*01d0*/  NOP ;  /* 0x0000000000007918 */ /* 0x000fc00000000000 */
        /* <DEDUP_REMOVED lines=10> */
.L_x_2:


//--------------------- .nv.shared.reserved.0     --------------------------
	.section	.nv.shared.reserved.0,"aw",@nobits
	.weak		__nv_reservedSMEM_offset_0_alias
	.size		__nv_reservedSMEM_offset_0_alias, 0, 64
	.other		__nv_reservedSMEM_offset_0_alias,@"STO_CUDA_RESERVED_SHARED STV_DEFAULT"
__nv_reservedSMEM_offset_0_alias:
	.zero		0
	.zero		64


//--------------------- .nv.constant0._Z34vector_add_kernel_coalesced_accessPiS_S_iii --------------------------
	.section	.nv.constant0._Z34vector_add_kernel_coalesced_accessPiS_S_iii,"a",@progbits
	.sectionflags	@""
	.align	4
.nv.constant0._Z34vector_add_kernel_coalesced_accessPiS_S_iii:
	.zero		932


//--------------------- SYMBOLS --------------------------

	.type		.nv.reservedSmem.offset0,@object
	.size		.nv.reservedSmem.offset0,0x4
